//
// Generated by NVIDIA NVVM Compiler
//
// Compiler Build ID: CL-36424714
// Cuda compilation tools, release 13.0, V13.0.88
// Based on NVVM 20.0.0
//

.version 9.0
.target sm_100
.address_size 64

	// .globl	_Z9cudeprimeiPiS_ii

.visible .entry _Z9cudeprimeiPiS_ii(
	.param .u32 _Z9cudeprimeiPiS_ii_param_0,
	.param .u64 .ptr .align 1 _Z9cudeprimeiPiS_ii_param_1,
	.param .u64 .ptr .align 1 _Z9cudeprimeiPiS_ii_param_2,
	.param .u32 _Z9cudeprimeiPiS_ii_param_3,
	.param .u32 _Z9cudeprimeiPiS_ii_param_4
)
{
	.reg .pred 	%p<20>;
	.reg .b32 	%r<27>;
	.reg .b64 	%rd<5>;

	ld.param.u32 	%r6, [_Z9cudeprimeiPiS_ii_param_0];
	ld.param.u64 	%rd1, [_Z9cudeprimeiPiS_ii_param_1];
	ld.param.u32 	%r7, [_Z9cudeprimeiPiS_ii_param_3];
	ld.param.u32 	%r8, [_Z9cudeprimeiPiS_ii_param_4];
	mov.u32 	%r9, %ctaid.x;
	mov.u32 	%r10, %ntid.x;
	mul.lo.s32 	%r1, %r10, %r9;
	mov.u32 	%r2, %tid.x;
	mad.lo.s32 	%r11, %r8, %r2, %r1;
	add.s32 	%r12, %r7, %r11;
	shl.b32 	%r13, %r12, 1;
	add.s32 	%r3, %r13, 29;
	setp.gt.s32 	%p1, %r3, %r6;
	@%p1 bra 	$L__BB0_7;
	mad.lo.s32 	%r14, %r3, -1431655765, 715827882;
	setp.lt.u32 	%p2, %r14, 1431655765;
	mad.lo.s32 	%r15, %r3, -858993459, 429496729;
	setp.lt.u32 	%p3, %r15, 858993459;
	or.pred  	%p4, %p2, %p3;
	mad.lo.s32 	%r16, %r3, -1227133513, 306783378;
	setp.lt.u32 	%p5, %r16, 613566757;
	or.pred  	%p6, %p5, %p4;
	mad.lo.s32 	%r17, %r3, -991146299, 165191049;
	setp.lt.u32 	%p7, %r17, 330382099;
	or.pred  	%p8, %p7, %p6;
	mad.lo.s32 	%r18, %r3, -1171354717, 195225786;
	setp.lt.u32 	%p9, %r18, 390451573;
	or.pred  	%p10, %p9, %p8;
	mad.lo.s32 	%r19, %r3, -252645135, 126322567;
	setp.lt.u32 	%p11, %r19, 252645135;
	or.pred  	%p12, %p11, %p10;
	mad.lo.s32 	%r20, %r3, 678152731, 113025455;
	setp.lt.u32 	%p13, %r20, 226050911;
	or.pred  	%p14, %p13, %p12;
	mad.lo.s32 	%r21, %r3, -373475417, 93368854;
	setp.lt.u32 	%p15, %r21, 186737709;
	or.pred  	%p16, %p15, %p14;
	@%p16 bra 	$L__BB0_7;
	setp.lt.s32 	%p17, %r3, 841;
	@%p17 bra 	$L__BB0_6;
	mov.b32 	%r26, 29;
	bra.uni 	$L__BB0_5;
$L__BB0_4:
	add.s32 	%r26, %r26, 2;
	mul.lo.s32 	%r24, %r26, %r26;
	setp.gt.s32 	%p19, %r24, %r3;
	@%p19 bra 	$L__BB0_6;
$L__BB0_5:
	rem.u32 	%r23, %r3, %r26;
	setp.eq.s32 	%p18, %r23, 0;
	@%p18 bra 	$L__BB0_7;
	bra.uni 	$L__BB0_4;
$L__BB0_6:
	add.s32 	%r25, %r1, %r2;
	cvta.to.global.u64 	%rd2, %rd1;
	mul.wide.u32 	%rd3, %r25, 4;
	add.s64 	%rd4, %rd2, %rd3;
	st.global.u32 	[%rd4], %r3;
$L__BB0_7:
	ret;

}


// ===== COMPILED SASS (sm_100) =====

	.target	sm_100

	.elftype	@"ET_EXEC"


//--------------------- .note.nv.tkinfo           --------------------------
	.section	.note.nv.tkinfo,"",@"SHT_NOTE"
	.sectionflags	@"SHF_NOTE_NV_TKINFO"
	.tkinfo
        /*0018*/ 	.word	0x00000002
        /*0030*/ 	.string	""
        /*0030*/ 	.string	"ptxas"
        /*0030*/ 	.string	"Cuda compilation tools, release 13.0, V13.0.88"
        /*0030*/ 	.string	"Build cuda_13.0.r13.0/compiler.36424714_0"
        /*0030*/ 	.string	"-arch sm_100 -m 64 "



//--------------------- .note.nv.cuinfo           --------------------------
	.section	.note.nv.cuinfo,"",@"SHT_NOTE"
	.sectionflags	@"SHF_NOTE_NV_CUINFO"
        /*0018*/ 	.short	0x0002
        /*001a*/ 	.short	0x0064
        /*001c*/ 	.short	0x0082
	.zero		2


//--------------------- .nv.info                  --------------------------
	.section	.nv.info,"",@"SHT_CUDA_INFO"
	.align	4


	//----- nvinfo : EIATTR_REGCOUNT
	.align		4
        /*0000*/ 	.byte	0x04, 0x2f
        /*0002*/ 	.short	(.L_1 - .L_0)
	.align		4
.L_0:
        /*0004*/ 	.word	index@(_Z9cudeprimeiPiS_ii)
        /*0008*/ 	.word	0x0000000b


	//----- nvinfo : EIATTR_FRAME_SIZE
	.align		4
.L_1:
        /*000c*/ 	.byte	0x04, 0x11
        /*000e*/ 	.short	(.L_3 - .L_2)
	.align		4
.L_2:
        /*0010*/ 	.word	index@(_Z9cudeprimeiPiS_ii)
        /*0014*/ 	.word	0x00000000


	//----- nvinfo : EIATTR_MIN_STACK_SIZE
	.align		4
.L_3:
        /*0018*/ 	.byte	0x04, 0x12
        /*001a*/ 	.short	(.L_5 - .L_4)
	.align		4
.L_4:
        /*001c*/ 	.word	index@(_Z9cudeprimeiPiS_ii)
        /*0020*/ 	.word	0x00000000
.L_5:


//--------------------- .nv.compat                --------------------------
	.section	.nv.compat,"",@"SHT_CUDA_COMPAT_INFO"
	.align	4
        /*0000*/ 	.byte	0x02, 0x09, 0x00, 0x00, 0x02, 0x02, 0x01, 0x00, 0x02, 0x05, 0x05, 0x00, 0x03, 0x07, 0x01, 0x01
        /*0010*/ 	.byte	0x02, 0x03, 0x00, 0x00, 0x02, 0x06, 0x01, 0x00, 0x04, 0x0b, 0x08, 0x00, 0x09, 0x00, 0x00, 0x00
        /*0020*/ 	.byte	0x00, 0x00, 0x00, 0x00


//--------------------- .nv.info._Z9cudeprimeiPiS_ii --------------------------
	.section	.nv.info._Z9cudeprimeiPiS_ii,"",@"SHT_CUDA_INFO"
	.sectionflags	@""
	.align	4


	//----- nvinfo : EIATTR_CUDA_API_VERSION
	.align		4
        /*0000*/ 	.byte	0x04, 0x37
        /*0002*/ 	.short	(.L_7 - .L_6)
.L_6:
        /*0004*/ 	.word	0x00000082


	//----- nvinfo : EIATTR_KPARAM_INFO
	.align		4
.L_7:
        /*0008*/ 	.byte	0x04, 0x17
        /*000a*/ 	.short	(.L_9 - .L_8)
.L_8:
        /*000c*/ 	.word	0x00000000
        /*0010*/ 	.short	0x0004
        /*0012*/ 	.short	0x001c
        /*0014*/ 	.byte	0x00, 0xf0, 0x11, 0x00


	//----- nvinfo : EIATTR_KPARAM_INFO
	.align		4
.L_9:
        /*0018*/ 	.byte	0x04, 0x17
        /*001a*/ 	.short	(.L_11 - .L_10)
.L_10:
        /*001c*/ 	.word	0x00000000
        /*0020*/ 	.short	0x0003
        /*0022*/ 	.short	0x0018
        /*0024*/ 	.byte	0x00, 0xf0, 0x11, 0x00


	//----- nvinfo : EIATTR_KPARAM_INFO
	.align		4
.L_11:
        /*0028*/ 	.byte	0x04, 0x17
        /*002a*/ 	.short	(.L_13 - .L_12)
.L_12:
        /*002c*/ 	.word	0x00000000
        /*0030*/ 	.short	0x0002
        /*0032*/ 	.short	0x0010
        /*0034*/ 	.byte	0x00, 0xf5, 0x21, 0x00


	//----- nvinfo : EIATTR_KPARAM_INFO
	.align		4
.L_13:
        /*0038*/ 	.byte	0x04, 0x17
        /*003a*/ 	.short	(.L_15 - .L_14)
.L_14:
        /*003c*/ 	.word	0x00000000
        /*0040*/ 	.short	0x0001
        /*0042*/ 	.short	0x0008
        /*0044*/ 	.byte	0x00, 0xf5, 0x21, 0x00


	//----- nvinfo : EIATTR_KPARAM_INFO
	.align		4
.L_15:
        /*0048*/ 	.byte	0x04, 0x17
        /*004a*/ 	.short	(.L_17 - .L_16)
.L_16:
        /*004c*/ 	.word	0x00000000
        /*0050*/ 	.short	0x0000
        /*0052*/ 	.short	0x0000
        /*0054*/ 	.byte	0x00, 0xf0, 0x11, 0x00


	//----- nvinfo : EIATTR_SPARSE_MMA_MASK
	.align		4
.L_17:
        /*0058*/ 	.byte	0x03, 0x50
        /*005a*/ 	.short	0x0000


	//----- nvinfo : EIATTR_MAXREG_COUNT
	.align		4
        /*005c*/ 	.byte	0x03, 0x1b
        /*005e*/ 	.short	0x00ff


	//----- nvinfo : EIATTR_MERCURY_ISA_VERSION
	.align		4
        /*0060*/ 	.byte	0x03, 0x5f
        /*0062*/ 	.short	0x0101


	//----- nvinfo : EIATTR_VRC_CTA_INIT_COUNT
	.align		4
        /*0064*/ 	.byte	0x02, 0x4a
	.zero		1
	.zero		1


	//----- nvinfo : EIATTR_EXIT_INSTR_OFFSETS
	.align		4
        /*0068*/ 	.byte	0x04, 0x1c
        /*006a*/ 	.short	(.L_19 - .L_18)


	//   ....[0]....
.L_18:
        /*006c*/ 	.word	0x000000b0


	//   ....[1]....
        /*0070*/ 	.word	0x00000240


	//   ....[2]....
        /*0074*/ 	.word	0x000003c0


	//   ....[3]....
        /*0078*/ 	.word	0x00000460


	//----- nvinfo : EIATTR_CRS_STACK_SIZE
	.align		4
.L_19:
        /*007c*/ 	.byte	0x04, 0x1e
        /*007e*/ 	.short	(.L_21 - .L_20)
.L_20:
        /*0080*/ 	.word	0x00000000


	//----- nvinfo : EIATTR_CBANK_PARAM_SIZE
	.align		4
.L_21:
        /*0084*/ 	.byte	0x03, 0x19
        /*0086*/ 	.short	0x0020


	//----- nvinfo : EIATTR_PARAM_CBANK
	.align		4
        /*0088*/ 	.byte	0x04, 0x0a
        /*008a*/ 	.short	(.L_23 - .L_22)
	.align		4
.L_22:
        /*008c*/ 	.word	index@(.nv.constant0._Z9cudeprimeiPiS_ii)
        /*0090*/ 	.short	0x0380
        /*0092*/ 	.short	0x0020


	//----- nvinfo : EIATTR_SW_WAR
	.align		4
.L_23:
        /*0094*/ 	.byte	0x04, 0x36
        /*0096*/ 	.short	(.L_25 - .L_24)
.L_24:
        /*0098*/ 	.word	0x00000008
.L_25:


//--------------------- .nv.callgraph             --------------------------
	.section	.nv.callgraph,"",@"SHT_CUDA_CALLGRAPH"
	.align	4
	.sectionentsize	8
	.align		4
        /*0000*/ 	.word	0x00000000
	.align		4
        /*0004*/ 	.word	0xffffffff
	.align		4
        /*0008*/ 	.word	0x00000000
	.align		4
        /*000c*/ 	.word	0xfffffffe
	.align		4
        /*0010*/ 	.word	0x00000000
	.align		4
        /*0014*/ 	.word	0xfffffffd
	.align		4
        /*0018*/ 	.word	0x00000000
	.align		4
        /*001c*/ 	.word	0xfffffffc


//--------------------- .text._Z9cudeprimeiPiS_ii --------------------------
	.section	.text._Z9cudeprimeiPiS_ii,"ax",@progbits
	.align	128
        .global         _Z9cudeprimeiPiS_ii
        .type           _Z9cudeprimeiPiS_ii,@function
        .size           _Z9cudeprimeiPiS_ii,(.L_x_4 - _Z9cudeprimeiPiS_ii)
        .other          _Z9cudeprimeiPiS_ii,@"STO_CUDA_ENTRY STV_DEFAULT"
_Z9cudeprimeiPiS_ii:
.text._Z9cudeprimeiPiS_ii:
[----:B------:R-:W-:Y:S01]  /*0000*/  LDC R1, c[0x0][0x37c] ;  /* 0x0000df00ff017b82 */ /* 0x000fe20000000800 */
[----:B------:R-:W0:Y:S07]  /*0010*/  S2R R0, SR_TID.X ;  /* 0x0000000000007919 */ /* 0x000e2e0000002100 */
[----:B------:R-:W1:Y:S01]  /*0020*/  S2UR UR4, SR_CTAID.X ;  /* 0x00000000000479c3 */ /* 0x000e620000002500 */
[----:B------:R-:W1:Y:S07]  /*0030*/  LDCU UR5, c[0x0][0x360] ;  /* 0x00006c00ff0577ac */ /* 0x000e6e0008000800 */
[----:B------:R-:W0:Y:S01]  /*0040*/  LDC.64 R2, c[0x0][0x398] ;  /* 0x0000e600ff027b82 */ /* 0x000e220000000a00 */
[----:B-1----:R-:W-:Y:S01]  /*0050*/  UIMAD UR4, UR4, UR5, URZ ;  /* 0x00000005040472a4 */ /* 0x002fe2000f8e02ff */
[----:B------:R-:W1:Y:S05]  /*0060*/  LDCU UR5, c[0x0][0x380] ;  /* 0x00007000ff0577ac */ /* 0x000e6a0008000800 */
[----:B0-----:R-:W-:-:S04]  /*0070*/  IMAD R3, R0, R3, UR4 ;  /* 0x0000000400037e24 */ /* 0x001fc8000f8e0203 */
[----:B------:R-:W-:-:S05]  /*0080*/  IMAD.IADD R2, R3, 0x1, R2 ;  /* 0x0000000103027824 */ /* 0x000fca00078e0202 */
[----:B------:R-:W-:-:S04]  /*0090*/  LEA R2, R2, 0x1d, 0x1 ;  /* 0x0000001d02027811 */ /* 0x000fc800078e08ff */
[----:B-1----:R-:W-:-:S13]  /*00a0*/  ISETP.GT.AND P0, PT, R2, UR5, PT ;  /* 0x0000000502007c0c */ /* 0x002fda000bf04270 */
[----:B------:R-:W-:Y:S05]  /*00b0*/  @P0 EXIT ;  /* 0x000000000000094d */ /* 0x000fea0003800000 */
[----:B------:R-:W-:Y:S02]  /*00c0*/  HFMA2 R3, -RZ, RZ, -0.05206298828125, -0.052093505859375 ;  /* 0xaaaaaaabff037431 */ /* 0x000fe400000001ff */
[----:B------:R-:W-:Y:S01]  /*00d0*/  IMAD.MOV.U32 R5, RZ, RZ, -0x33333333 ;  /* 0xcccccccdff057424 */ /* 0x000fe200078e00ff */
[----:B------:R-:W-:-:S03]  /*00e0*/  MOV R7, 0xc4ec4ec5 ;  /* 0xc4ec4ec500077802 */ /* 0x000fc60000000f00 */
[C---:B------:R-:W-:Y:S02]  /*00f0*/  IMAD R4, R2.reuse, R5, 0x19999999 ;  /* 0x1999999902047424 */ /* 0x040fe400078e0205 */
[----:B------:R-:W-:Y:S02]  /*0100*/  IMAD.MOV.U32 R5, RZ, RZ, -0x49249249 ;  /* 0xb6db6db7ff057424 */ /* 0x000fe400078e00ff */
[----:B------:R-:W-:Y:S01]  /*0110*/  IMAD R3, R2, R3, 0x2aaaaaaa ;  /* 0x2aaaaaaa02037424 */ /* 0x000fe200078e0203 */
[----:B------:R-:W-:Y:S01]  /*0120*/  ISETP.GE.U32.AND P0, PT, R4, 0x33333333, PT ;  /* 0x333333330400780c */ /* 0x000fe20003f06070 */
[C---:B------:R-:W-:Y:S02]  /*0130*/  IMAD R4, R2.reuse, R5, 0x12492492 ;  /* 0x1249249202047424 */ /* 0x040fe400078e0205 */
[----:B------:R-:W-:Y:S01]  /*0140*/  IMAD.MOV.U32 R5, RZ, RZ, -0x45d1745d ;  /* 0xba2e8ba3ff057424 */ /* 0x000fe200078e00ff */
[----:B------:R-:W-:Y:S01]  /*0150*/  ISETP.LT.U32.OR P0, PT, R3, 0x55555555, !P0 ;  /* 0x555555550300780c */ /* 0x000fe20004701470 */
[----:B------:R-:W-:-:S02]  /*0160*/  IMAD R3, R2, R7, 0x9d89d89 ;  /* 0x09d89d8902037424 */ /* 0x000fc400078e0207 */
[----:B------:R-:W-:Y:S01]  /*0170*/  HFMA2 R7, -RZ, RZ, -10112, -10120 ;  /* 0xf0f0f0f1ff077431 */ /* 0x000fe200000001ff */
[----:B------:R-:W-:Y:S01]  /*0180*/  ISETP.LT.U32.OR P0, PT, R4, 0x24924925, P0 ;  /* 0x249249250400780c */ /* 0x000fe20000701470 */
[C---:B------:R-:W-:Y:S02]  /*0190*/  IMAD R4, R2.reuse, R5, 0xba2e8ba ;  /* 0x0ba2e8ba02047424 */ /* 0x040fe400078e0205 */
[----:B------:R-:W-:Y:S01]  /*01a0*/  IMAD.MOV.U32 R5, RZ, RZ, 0x286bca1b ;  /* 0x286bca1bff057424 */ /* 0x000fe200078e00ff */
[----:B------:R-:W-:Y:S01]  /*01b0*/  ISETP.LT.U32.OR P0, PT, R3, 0x13b13b13, P0 ;  /* 0x13b13b130300780c */ /* 0x000fe20000701470 */
[----:B------:R-:W-:-:S03]  /*01c0*/  IMAD R3, R2, R7, 0x7878787 ;  /* 0x0787878702037424 */ /* 0x000fc600078e0207 */
[----:B------:R-:W-:Y:S01]  /*01d0*/  ISETP.LT.U32.OR P0, PT, R4, 0x1745d175, P0 ;  /* 0x1745d1750400780c */ /* 0x000fe20000701470 */
[----:B------:R-:W-:Y:S01]  /*01e0*/  IMAD R4, R2, R5, 0x6bca1af ;  /* 0x06bca1af02047424 */ /* 0x000fe200078e0205 */
[----:B------:R-:W-:Y:S02]  /*01f0*/  MOV R7, 0xe9bd37a7 ;  /* 0xe9bd37a700077802 */ /* 0x000fe40000000f00 */
[----:B------:R-:W-:-:S03]  /*0200*/  ISETP.LT.U32.OR P0, PT, R3, 0xf0f0f0f, P0 ;  /* 0x0f0f0f0f0300780c */ /* 0x000fc60000701470 */
[----:B------:R-:W-:Y:S01]  /*0210*/  IMAD R3, R2, R7, 0x590b216 ;  /* 0x0590b21602037424 */ /* 0x000fe200078e0207 */
[----:B------:R-:W-:-:S04]  /*0220*/  ISETP.LT.U32.OR P0, PT, R4, 0xd79435f, P0 ;  /* 0x0d79435f0400780c */ /* 0x000fc80000701470 */
[----:B------:R-:W-:-:S13]  /*0230*/  ISETP.LT.U32.OR P0, PT, R3, 0xb21642d, P0 ;  /* 0x0b21642d0300780c */ /* 0x000fda0000701470 */
[----:B------:R-:W-:Y:S05]  /*0240*/  @P0 EXIT ;  /* 0x000000000000094d */ /* 0x000fea0003800000 */
[----:B------:R-:W-:Y:S01]  /*0250*/  ISETP.GE.AND P0, PT, R2, 0x349, PT ;  /* 0x000003490200780c */ /* 0x000fe20003f06270 */
[----:B------:R-:W0:Y:S01]  /*0260*/  LDCU.64 UR6, c[0x0][0x358] ;  /* 0x00006b00ff0677ac */ /* 0x000e220008000a00 */
[----:B------:R-:W-:Y:S11]  /*0270*/  BSSY.RECONVERGENT B0, `(.L_x_0) ;  /* 0x000001a000007945 */ /* 0x000ff60003800200 */
[----:B------:R-:W-:Y:S05]  /*0280*/  @!P0 BRA `(.L_x_1) ;  /* 0x0000000000608947 */ /* 0x000fea0003800000 */
[----:B------:R-:W-:-:S07]  /*0290*/  IMAD.MOV.U32 R3, RZ, RZ, 0x1d ;  /* 0x0000001dff037424 */ /* 0x000fce00078e00ff */
.L_x_2:
[----:B------:R-:W1:Y:S01]  /*02a0*/  I2F.U32.RP R6, R3 ;  /* 0x0000000300067306 */ /* 0x000e620000209000 */
[----:B------:R-:W-:-:S07]  /*02b0*/  ISETP.NE.U32.AND P1, PT, R3, RZ, PT ;  /* 0x000000ff0300720c */ /* 0x000fce0003f25070 */
[----:B-1----:R-:W1:Y:S02]  /*02c0*/  MUFU.RCP R6, R6 ;  /* 0x0000000600067308 */ /* 0x002e640000001000 */
[----:B-1----:R-:W-:-:S06]  /*02d0*/  IADD3 R4, PT, PT, R6, 0xffffffe, RZ ;  /* 0x0ffffffe06047810 */ /* 0x002fcc0007ffe0ff */
[----:B------:R1:W2:Y:S02]  /*02e0*/  F2I.FTZ.U32.TRUNC.NTZ R5, R4 ;  /* 0x0000000400057305 */ /* 0x0002a4000021f000 */
[----:B-1----:R-:W-:Y:S02]  /*02f0*/  HFMA2 R4, -RZ, RZ, 0, 0 ;  /* 0x00000000ff047431 */ /* 0x002fe400000001ff */
[----:B--2---:R-:W-:-:S04]  /*0300*/  IMAD.MOV R8, RZ, RZ, -R5 ;  /* 0x000000ffff087224 */ /* 0x004fc800078e0a05 */
[----:B------:R-:W-:-:S04]  /*0310*/  IMAD R7, R8, R3, RZ ;  /* 0x0000000308077224 */ /* 0x000fc800078e02ff */
[----:B------:R-:W-:-:S06]  /*0320*/  IMAD.HI.U32 R5, R5, R7, R4 ;  /* 0x0000000705057227 */ /* 0x000fcc00078e0004 */
[----:B------:R-:W-:-:S04]  /*0330*/  IMAD.HI.U32 R5, R5, R2, RZ ;  /* 0x0000000205057227 */ /* 0x000fc800078e00ff */
[----:B------:R-:W-:-:S04]  /*0340*/  IMAD.MOV R5, RZ, RZ, -R5 ;  /* 0x000000ffff057224 */ /* 0x000fc800078e0a05 */
[----:B------:R-:W-:-:S05]  /*0350*/  IMAD R8, R3, R5, R2 ;  /* 0x0000000503087224 */ /* 0x000fca00078e0202 */
[----:B------:R-:W-:-:S13]  /*0360*/  ISETP.GE.U32.AND P0, PT, R8, R3, PT ;  /* 0x000000030800720c */ /* 0x000fda0003f06070 */
[----:B------:R-:W-:-:S04]  /*0370*/  @P0 IADD3 R8, PT, PT, R8, -R3, RZ ;  /* 0x8000000308080210 */ /* 0x000fc80007ffe0ff */
[----:B------:R-:W-:-:S13]  /*0380*/  ISETP.GE.U32.AND P0, PT, R8, R3, PT ;  /* 0x000000030800720c */ /* 0x000fda0003f06070 */
[----:B------:R-:W-:Y:S01]  /*0390*/  @P0 IMAD.IADD R8, R8, 0x1, -R3 ;  /* 0x0000000108080824 */ /* 0x000fe200078e0a03 */
[----:B------:R-:W-:-:S04]  /*03a0*/  @!P1 LOP3.LUT R8, RZ, R3, RZ, 0x33, !PT ;  /* 0x00000003ff089212 */ /* 0x000fc800078e33ff */
[----:B------:R-:W-:-:S13]  /*03b0*/  ISETP.NE.AND P0, PT, R8, RZ, PT ;  /* 0x000000ff0800720c */ /* 0x000fda0003f05270 */
[----:B0-----:R-:W-:Y:S05]  /*03c0*/  @!P0 EXIT ;  /* 0x000000000000894d */ /* 0x001fea0003800000 */
[----:B------:R-:W-:-:S05]  /*03d0*/  IADD3 R3, PT, PT, R3, 0x2, RZ ;  /* 0x0000000203037810 */ /* 0x000fca0007ffe0ff */
[----:B------:R-:W-:-:S05]  /*03e0*/  IMAD R5, R3, R3, RZ ;  /* 0x0000000303057224 */ /* 0x000fca00078e02ff */
[----:B------:R-:W-:-:S13]  /*03f0*/  ISETP.GT.AND P0, PT, R5, R2, PT ;  /* 0x000000020500720c */ /* 0x000fda0003f04270 */
[----:B------:R-:W-:Y:S05]  /*0400*/  @!P0 BRA `(.L_x_2) ;  /* 0xfffffffc00a48947 */ /* 0x000fea000383ffff */
.L_x_1:
[----:B0-----:R-:W-:Y:S05]  /*0410*/  BSYNC.RECONVERGENT B0 ;  /* 0x0000000000007941 */ /* 0x001fea0003800200 */
.L_x_0:
[----:B------:R-:W0:Y:S01]  /*0420*/  LDC.64 R4, c[0x0][0x388] ;  /* 0x0000e200ff047b82 */ /* 0x000e220000000a00 */
[----:B------:R-:W-:-:S04]  /*0430*/  VIADD R3, R0, UR4 ;  /* 0x0000000400037c36 */ /* 0x000fc80008000000 */
[----:B0-----:R-:W-:-:S05]  /*0440*/  IMAD.WIDE.U32 R4, R3, 0x4, R4 ;  /* 0x0000000403047825 */ /* 0x001fca00078e0004 */
[----:B------:R-:W-:Y:S01]  /*0450*/  STG.E desc[UR6][R4.64], R2 ;  /* 0x0000000204007986 */ /* 0x000fe2000c101906 */
[----:B------:R-:W-:Y:S05]  /*0460*/  EXIT ;  /* 0x000000000000794d */ /* 0x000fea0003800000 */
.L_x_3:
[----:B------:R-:W-:-:S00]  /*0470*/  BRA `(.L_x_3) ;  /* 0xfffffffc00fc7947 */ /* 0x000fc0000383ffff */
[----:B------:R-:W-:-:S00]  /*0480*/  NOP ;  /* 0x0000000000007918 */ /* 0x000fc00000000000 */
[----:B------:R-:W-:-:S00]  /*0490*/  NOP ;  /* 0x0000000000007918 */ /* 0x000fc00000000000 */
[----:B------:R-:W-:-:S00]  /*04a0*/  NOP ;  /* 0x0000000000007918 */ /* 0x000fc00000000000 */
[----:B------:R-:W-:-:S00]  /*04b0*/  NOP ;  /* 0x0000000000007918 */ /* 0x000fc00000000000 */
[----:B------:R-:W-:-:S00]  /*04c0*/  NOP ;  /* 0x0000000000007918 */ /* 0x000fc00000000000 */
[----:B------:R-:W-:-:S00]  /*04d0*/  NOP ;  /* 0x0000000000007918 */ /* 0x000fc00000000000 */
[----:B------:R-:W-:-:S00]  /*04e0*/  NOP ;  /* 0x0000000000007918 */ /* 0x000fc00000000000 */
[----:B------:R-:W-:-:S00]  /*04f0*/  NOP ;  /* 0x0000000000007918 */ /* 0x000fc00000000000 */
.L_x_4:


//--------------------- .nv.shared.reserved.0     --------------------------
	.section	.nv.shared.reserved.0,"aw",@nobits
	.weak		__nv_reservedSMEM_offset_0_alias
	.size		__nv_reservedSMEM_offset_0_alias, 0, 64
	.other		__nv_reservedSMEM_offset_0_alias,@"STO_CUDA_RESERVED_SHARED STV_DEFAULT"
__nv_reservedSMEM_offset_0_alias:
	.zero		0
	.zero		64


//--------------------- .nv.constant0._Z9cudeprimeiPiS_ii --------------------------
	.section	.nv.constant0._Z9cudeprimeiPiS_ii,"a",@progbits
	.sectionflags	@""
	.align	4
.nv.constant0._Z9cudeprimeiPiS_ii:
	.zero		928


//--------------------- SYMBOLS --------------------------

	.type		.nv.reservedSmem.offset0,@object
	.size		.nv.reservedSmem.offset0,0x4
